	.headerflags	@"EF_CUDA_TEXMODE_UNIFIED EF_CUDA_64BIT_ADDRESS EF_CUDA_ACCELERATORS EF_CUDA_SM90 EF_CUDA_VIRTUAL_SM(EF_CUDA_SM90)"
	.elftype	@"ET_EXEC"


//--------------------- .nv.info                  --------------------------
	.section	.nv.info,"",@"SHT_CUDA_INFO"
	.align	4


	//----- nvinfo : EIATTR_REGCOUNT
	.align		4
        /*0000*/ 	.byte	0x04, 0x2f
        /*0002*/ 	.short	(.L_2 - .L_1)
	.align		4
.L_1:
        /*0004*/ 	.word	index@(triton_red_fused__to_copy_add_mean_mul_pow_rsqrt_9)
        /*0008*/ 	.word	0x00000020


	//----- nvinfo : EIATTR_MIN_STACK_SIZE
	.align		4
.L_2:
        /*000c*/ 	.byte	0x04, 0x12
        /*000e*/ 	.short	(.L_4 - .L_3)
	.align		4
.L_3:
        /*0010*/ 	.word	index@(triton_red_fused__to_copy_add_mean_mul_pow_rsqrt_9)
        /*0014*/ 	.word	0x00000000


	//----- nvinfo : EIATTR_FRAME_SIZE
	.align		4
.L_4:
        /*0018*/ 	.byte	0x04, 0x11
        /*001a*/ 	.short	(.L_6 - .L_5)
	.align		4
.L_5:
        /*001c*/ 	.word	index@(triton_red_fused__to_copy_add_mean_mul_pow_rsqrt_9)
        /*0020*/ 	.word	0x00000000


	//----- nvinfo : EIATTR_MIN_STACK_SIZE
	.align		4
.L_6:
        /*0024*/ 	.byte	0x04, 0x12
        /*0026*/ 	.short	(.L_8 - .L_7)
	.align		4
.L_7:
        /*0028*/ 	.word	index@(triton_red_fused__to_copy_add_mean_mul_pow_rsqrt_9)
        /*002c*/ 	.word	0x00000000
.L_8:


//--------------------- .nv.info.triton_red_fused__to_copy_add_mean_mul_pow_rsqrt_9 --------------------------
	.section	.nv.info.triton_red_fused__to_copy_add_mean_mul_pow_rsqrt_9,"",@"SHT_CUDA_INFO"
	.sectionflags	@""
	.align	4


	//----- nvinfo : EIATTR_CUDA_API_VERSION
	.align		4
        /*0000*/ 	.byte	0x04, 0x37
        /*0002*/ 	.short	(.L_10 - .L_9)
.L_9:
        /*0004*/ 	.word	0x0000007c


	//----- nvinfo : EIATTR_KPARAM_INFO
	.align		4
.L_10:
        /*0008*/ 	.byte	0x04, 0x17
        /*000a*/ 	.short	(.L_12 - .L_11)
.L_11:
        /*000c*/ 	.word	0x00000000
        /*0010*/ 	.short	0x0007
        /*0012*/ 	.short	0x0030
        /*0014*/ 	.byte	0x00, 0xf4, 0x21, 0x00


	//----- nvinfo : EIATTR_KPARAM_INFO
	.align		4
.L_12:
        /*0018*/ 	.byte	0x04, 0x17
        /*001a*/ 	.short	(.L_14 - .L_13)
.L_13:
        /*001c*/ 	.word	0x00000000
        /*0020*/ 	.short	0x0006
        /*0022*/ 	.short	0x002c
        /*0024*/ 	.byte	0x00, 0xf0, 0x11, 0x00


	//----- nvinfo : EIATTR_KPARAM_INFO
	.align		4
.L_14:
        /*0028*/ 	.byte	0x04, 0x17
        /*002a*/ 	.short	(.L_16 - .L_15)
.L_15:
        /*002c*/ 	.word	0x00000000
        /*0030*/ 	.short	0x0005
        /*0032*/ 	.short	0x0028
        /*0034*/ 	.byte	0x00, 0xf0, 0x11, 0x00


	//----- nvinfo : EIATTR_KPARAM_INFO
	.align		4
.L_16:
        /*0038*/ 	.byte	0x04, 0x17
        /*003a*/ 	.short	(.L_18 - .L_17)
.L_17:
        /*003c*/ 	.word	0x00000000
        /*0040*/ 	.short	0x0004
        /*0042*/ 	.short	0x0020
        /*0044*/ 	.byte	0x00, 0xf4, 0x21, 0x00


	//----- nvinfo : EIATTR_KPARAM_INFO
	.align		4
.L_18:
        /*0048*/ 	.byte	0x04, 0x17
        /*004a*/ 	.short	(.L_20 - .L_19)
.L_19:
        /*004c*/ 	.word	0x00000000
        /*0050*/ 	.short	0x0003
        /*0052*/ 	.short	0x0018
        /*0054*/ 	.byte	0x00, 0xf4, 0x21, 0x00


	//----- nvinfo : EIATTR_KPARAM_INFO
	.align		4
.L_20:
        /*0058*/ 	.byte	0x04, 0x17
        /*005a*/ 	.short	(.L_22 - .L_21)
.L_21:
        /*005c*/ 	.word	0x00000000
        /*0060*/ 	.short	0x0002
        /*0062*/ 	.short	0x0010
        /*0064*/ 	.byte	0x00, 0xf4, 0x21, 0x00


	//----- nvinfo : EIATTR_KPARAM_INFO
	.align		4
.L_22:
        /*0068*/ 	.byte	0x04, 0x17
        /*006a*/ 	.short	(.L_24 - .L_23)
.L_23:
        /*006c*/ 	.word	0x00000000
        /*0070*/ 	.short	0x0001
        /*0072*/ 	.short	0x0008
        /*0074*/ 	.byte	0x00, 0xf4, 0x21, 0x00


	//----- nvinfo : EIATTR_KPARAM_INFO
	.align		4
.L_24:
        /*0078*/ 	.byte	0x04, 0x17
        /*007a*/ 	.short	(.L_26 - .L_25)
.L_25:
        /*007c*/ 	.word	0x00000000
        /*0080*/ 	.short	0x0000
        /*0082*/ 	.short	0x0000
        /*0084*/ 	.byte	0x00, 0xf4, 0x21, 0x00


	//----- nvinfo : EIATTR_SPARSE_MMA_MASK
	.align		4
.L_26:
        /*0088*/ 	.byte	0x03, 0x50
        /*008a*/ 	.short	0x0000


	//----- nvinfo : EIATTR_MAXREG_COUNT
	.align		4
        /*008c*/ 	.byte	0x03, 0x1b
        /*008e*/ 	.short	0x00ff


	//----- nvinfo : EIATTR_COOP_GROUP_MASK_REGIDS
	.align		4
        /*0090*/ 	.byte	0x04, 0x29
        /*0092*/ 	.short	(.L_28 - .L_27)


	//   ....[0]....
.L_27:
        /*0094*/ 	.word	0xffffffff


	//   ....[1]....
        /*0098*/ 	.word	0xffffffff


	//----- nvinfo : EIATTR_COOP_GROUP_INSTR_OFFSETS
	.align		4
.L_28:
        /*009c*/ 	.byte	0x04, 0x28
        /*009e*/ 	.short	(.L_30 - .L_29)


	//   ....[0]....
.L_29:
        /*00a0*/ 	.word	0x000013f0


	//   ....[1]....
        /*00a4*/ 	.word	0x00001470


	//----- nvinfo : EIATTR_EXIT_INSTR_OFFSETS
	.align		4
.L_30:
        /*00a8*/ 	.byte	0x04, 0x1c
        /*00aa*/ 	.short	(.L_32 - .L_31)


	//   ....[0]....
.L_31:
        /*00ac*/ 	.word	0x00001730


	//----- nvinfo : EIATTR_REQNTID
	.align		4
.L_32:
        /*00b0*/ 	.byte	0x04, 0x10
        /*00b2*/ 	.short	(.L_34 - .L_33)
.L_33:
        /*00b4*/ 	.word	0x00000100
        /*00b8*/ 	.word	0x00000001
        /*00bc*/ 	.word	0x00000001


	//----- nvinfo : EIATTR_CRS_STACK_SIZE
	.align		4
.L_34:
        /*00c0*/ 	.byte	0x04, 0x1e
        /*00c2*/ 	.short	(.L_36 - .L_35)
.L_35:
        /*00c4*/ 	.word	0x00000000


	//----- nvinfo : EIATTR_CBANK_PARAM_SIZE
	.align		4
.L_36:
        /*00c8*/ 	.byte	0x03, 0x19
        /*00ca*/ 	.short	0x0038


	//----- nvinfo : EIATTR_PARAM_CBANK
	.align		4
        /*00cc*/ 	.byte	0x04, 0x0a
        /*00ce*/ 	.short	(.L_38 - .L_37)
	.align		4
.L_37:
        /*00d0*/ 	.word	index@(.nv.constant0.triton_red_fused__to_copy_add_mean_mul_pow_rsqrt_9)
        /*00d4*/ 	.short	0x0210
        /*00d6*/ 	.short	0x0038


	//----- nvinfo : EIATTR_SW_WAR
	.align		4
.L_38:
        /*00d8*/ 	.byte	0x04, 0x36
        /*00da*/ 	.short	(.L_40 - .L_39)
.L_39:
        /*00dc*/ 	.word	0x00000008
.L_40:


//--------------------- .nv.callgraph             --------------------------
	.section	.nv.callgraph,"",@"SHT_CUDA_CALLGRAPH"
	.align	4
	.sectionentsize	8
	.align		4
        /*0000*/ 	.word	0x00000000
	.align		4
        /*0004*/ 	.word	0xffffffff
	.align		4
        /*0008*/ 	.word	0x00000000
	.align		4
        /*000c*/ 	.word	0xfffffffe
	.align		4
        /*0010*/ 	.word	0x00000000
	.align		4
        /*0014*/ 	.word	0xfffffffd
	.align		4
        /*0018*/ 	.word	0x00000000
	.align		4
        /*001c*/ 	.word	0xfffffffc


//--------------------- .nv.constant4             --------------------------
	.section	.nv.constant4,"a",@progbits
	.align	8
	.align		8
.nv.constant4:
        /*0000*/ 	.dword	_$_str


//--------------------- .text.triton_red_fused__to_copy_add_mean_mul_pow_rsqrt_9 --------------------------
	.section	.text.triton_red_fused__to_copy_add_mean_mul_pow_rsqrt_9,"ax",@progbits
	.sectionflags	@"SHF_BARRIERS=1"
	.align	128
        .global         triton_red_fused__to_copy_add_mean_mul_pow_rsqrt_9
        .type           triton_red_fused__to_copy_add_mean_mul_pow_rsqrt_9,@function
        .size           triton_red_fused__to_copy_add_mean_mul_pow_rsqrt_9,(.L_x_5 - triton_red_fused__to_copy_add_mean_mul_pow_rsqrt_9)
        .other          triton_red_fused__to_copy_add_mean_mul_pow_rsqrt_9,@"STO_CUDA_ENTRY STV_DEFAULT"
triton_red_fused__to_copy_add_mean_mul_pow_rsqrt_9:
.text.triton_red_fused__to_copy_add_mean_mul_pow_rsqrt_9:
[----:B------:R-:W0:Y:S02]  /*0000*/  LDC R1, c[0x0][0x28] ;  /* 0x00000a00ff017b82 */ /* 0x000e240000000800 */
[----:B------:R-:W1:Y:S01]  /*0010*/  S2R R0, SR_TID.X ;  /* 0x0000000000007919 */ /* 0x000e620000002100 */
[----:B------:R-:W-:Y:S01]  /*0020*/  ULDC UR8, c[0x0][0x238] ;  /* 0x00008e0000087ab9 */ /* 0x000fe20000000800 */
[----:B------:R-:W-:Y:S01]  /*0030*/  ULDC.64 UR6, c[0x0][0x208] ;  /* 0x0000820000067ab9 */ /* 0x000fe20000000a00 */
[----:B------:R-:W2:Y:S01]  /*0040*/  S2R R5, SR_CTAID.X ;  /* 0x0000000000057919 */ /* 0x000ea20000002500 */
[----:B-1----:R-:W-:Y:S02]  /*0050*/  SHF.R.U32.HI R2, RZ, 0x2, R0 ;  /* 0x00000002ff027819 */ /* 0x002fe40000011600 */
[----:B------:R-:W-:Y:S02]  /*0060*/  LOP3.LUT R3, R0, 0x3, RZ, 0xc0, !PT ;  /* 0x0000000300037812 */ /* 0x000fe400078ec0ff */
[----:B--2---:R-:W-:Y:S02]  /*0070*/  SHF.L.U32 R5, R5, 0x6, RZ ;  /* 0x0000000605057819 */ /* 0x004fe400000006ff */
[----:B------:R-:W-:-:S02]  /*0080*/  SGXT.U32 R2, R2, 0x6 ;  /* 0x000000060202781a */ /* 0x000fc40000000000 */
[----:B------:R-:W-:Y:S02]  /*0090*/  LOP3.LUT R4, R0, 0x3f, RZ, 0xc0, !PT ;  /* 0x0000003f00047812 */ /* 0x000fe400078ec0ff */
[----:B------:R-:W-:Y:S02]  /*00a0*/  LOP3.LUT R6, R2, R5, RZ, 0xfc, !PT ;  /* 0x0000000502067212 */ /* 0x000fe400078efcff */
[----:B------:R-:W-:Y:S02]  /*00b0*/  LOP3.LUT R5, R5, 0x3f, R0, 0xf8, !PT ;  /* 0x0000003f05057812 */ /* 0x000fe400078ef800 */
[C---:B------:R-:W-:Y:S02]  /*00c0*/  ISETP.GE.AND P1, PT, R6.reuse, UR8, PT ;  /* 0x0000000806007c0c */ /* 0x040fe4000bf26270 */
[----:B------:R-:W-:-:S11]  /*00d0*/  LEA R6, R6, R3, 0xc ;  /* 0x0000000306067211 */ /* 0x000fd600078e60ff */
[----:B------:R-:W-:Y:S05]  /*00e0*/  @!P1 BRA `(.L_x_0) ;  /* 0x0000000000089947 */ /* 0x000fea0003800000 */
[----:B------:R-:W-:Y:S01]  /*00f0*/  HFMA2.MMA R26, -RZ, RZ, 0, 0 ;  /* 0x00000000ff1a7435 */ /* 0x000fe200000001ff */
[----:B------:R-:W-:Y:S10]  /*0100*/  BRA `(.L_x_1) ;  /* 0x0000001000b47947 */ /* 0x000ff40003800000 */
.L_x_0:
[----:B------:R-:W1:Y:S08]  /*0110*/  LDC.64 R12, c[0x0][0x220] ;  /* 0x00008800ff0c7b82 */ /* 0x000e700000000a00 */
[----:B------:R-:W2:Y:S01]  /*0120*/  LDC.64 R14, c[0x0][0x210] ;  /* 0x00008400ff0e7b82 */ /* 0x000ea20000000a00 */
[----:B-1----:R-:W-:-:S06]  /*0130*/  IMAD.WIDE R8, R6, 0x2, R12 ;  /* 0x0000000206087825 */ /* 0x002fcc00078e020c */
[----:B------:R-:W3:Y:S01]  /*0140*/  LDG.E.EF.U16 R8, desc[UR6][R8.64] ;  /* 0x0000000608087981 */ /* 0x000ee2000c0e1500 */
[----:B--2---:R-:W-:-:S05]  /*0150*/  IMAD.WIDE R16, R6, 0x2, R14 ;  /* 0x0000000206107825 */ /* 0x004fca00078e020e */
[----:B------:R-:W2:Y:S01]  /*0160*/  LDG.E.EF.U16 R10, desc[UR6][R16.64] ;  /* 0x00000006100a7981 */ /* 0x000ea2000c0e1500 */
[----:B------:R-:W-:-:S05]  /*0170*/  IADD3 R11, R6, 0x4, RZ ;  /* 0x00000004060b7810 */ /* 0x000fca0007ffe0ff */
[----:B------:R-:W-:-:S04]  /*0180*/  IMAD.WIDE R20, R11, 0x2, R12 ;  /* 0x000000020b147825 */ /* 0x000fc800078e020c */
[----:B---3--:R-:W-:Y:S02]  /*0190*/  HADD2.F32 R7, -RZ, R8.H0_H0 ;  /* 0x20000008ff077230 */ /* 0x008fe40000004100 */
[----:B--2---:R-:W-:-:S05]  /*01a0*/  HADD2.F32 R10, -RZ, R10.H0_H0 ;  /* 0x2000000aff0a7230 */ /* 0x004fca0000004100 */
[----:B------:R-:W-:-:S05]  /*01b0*/  FADD R7, R7, R10 ;  /* 0x0000000a07077221 */ /* 0x000fca0000000000 */
[----:B------:R-:W-:Y:S01]  /*01c0*/  F2FP.F16.F32.PACK_AB R9, RZ, R7 ;  /* 0x00000007ff09723e */ /* 0x000fe200000000ff */
[----:B------:R-:W-:-:S03]  /*01d0*/  IMAD.WIDE R10, R11, 0x2, R14 ;  /* 0x000000020b0a7825 */ /* 0x000fc600078e020e */
[----:B------:R-:W-:-:S05]  /*01e0*/  PRMT R19, R9, 0x7610, R19 ;  /* 0x0000761009137816 */ /* 0x000fca0000000013 */
[----:B------:R1:W-:Y:S04]  /*01f0*/  STG.E.U16 desc[UR6][R16.64], R19 ;  /* 0x0000001310007986 */ /* 0x0003e8000c101506 */
[----:B------:R-:W2:Y:S04]  /*0200*/  LDG.E.EF.U16 R20, desc[UR6][R20.64] ;  /* 0x0000000614147981 */ /* 0x000ea8000c0e1500 */
[----:B------:R-:W3:Y:S01]  /*0210*/  LDG.E.EF.U16 R8, desc[UR6][R10.64] ;  /* 0x000000060a087981 */ /* 0x000ee2000c0e1500 */
[----:B--2---:R-:W-:Y:S02]  /*0220*/  HADD2.F32 R18, -RZ, R20.H0_H0 ;  /* 0x20000014ff127230 */ /* 0x004fe40000004100 */
[----:B---3--:R-:W-:-:S05]  /*0230*/  HADD2.F32 R9, -RZ, R8.H0_H0 ;  /* 0x20000008ff097230 */ /* 0x008fca0000004100 */
[----:B------:R-:W-:Y:S01]  /*0240*/  FADD R18, R18, R9 ;  /* 0x0000000912127221 */ /* 0x000fe20000000000 */
[----:B------:R-:W-:-:S04]  /*0250*/  IADD3 R9, R6, 0x8, RZ ;  /* 0x0000000806097810 */ /* 0x000fc80007ffe0ff */
[----:B------:R-:W-:Y:S01]  /*0260*/  F2FP.F16.F32.PACK_AB R8, RZ, R18 ;  /* 0x00000012ff08723e */ /* 0x000fe200000000ff */
[----:B------:R-:W-:-:S03]  /*0270*/  IMAD.WIDE R22, R9, 0x2, R12 ;  /* 0x0000000209167825 */ /* 0x000fc600078e020c */
[----:B-1----:R-:W-:Y:S01]  /*0280*/  PRMT R17, R8, 0x7610, R17 ;  /* 0x0000761008117816 */ /* 0x002fe20000000011 */
[----:B------:R-:W-:-:S04]  /*0290*/  IMAD.WIDE R8, R9, 0x2, R14 ;  /* 0x0000000209087825 */ /* 0x000fc800078e020e */
[----:B------:R1:W-:Y:S04]  /*02a0*/  STG.E.U16 desc[UR6][R10.64], R17 ;  /* 0x000000110a007986 */ /* 0x0003e8000c101506 */
[----:B------:R-:W2:Y:S04]  /*02b0*/  LDG.E.EF.U16 R22, desc[UR6][R22.64] ;  /* 0x0000000616167981 */ /* 0x000ea8000c0e1500 */
[----:B------:R-:W3:Y:S01]  /*02c0*/  LDG.E.EF.U16 R16, desc[UR6][R8.64] ;  /* 0x0000000608107981 */ /* 0x000ee2000c0e1500 */
[----:B------:R-:W-:Y:S01]  /*02d0*/  IADD3 R21, R6, 0xc, RZ ;  /* 0x0000000c06157810 */ /* 0x000fe20007ffe0ff */
[----:B--2---:R-:W-:-:S02]  /*02e0*/  HADD2.F32 R19, -RZ, R22.H0_H0 ;  /* 0x20000016ff137230 */ /* 0x004fc40000004100 */
[----:B---3--:R-:W-:-:S05]  /*02f0*/  HADD2.F32 R16, -RZ, R16.H0_H0 ;  /* 0x20000010ff107230 */ /* 0x008fca0000004100 */
[----:B------:R-:W-:Y:S01]  /*0300*/  FADD R19, R19, R16 ;  /* 0x0000001013137221 */ /* 0x000fe20000000000 */
[----:B-1----:R-:W-:-:S04]  /*0310*/  IMAD.WIDE R16, R21, 0x2, R12 ;  /* 0x0000000215107825 */ /* 0x002fc800078e020c */
[----:B------:R-:W-:Y:S01]  /*0320*/  F2FP.F16.F32.PACK_AB R11, RZ, R19 ;  /* 0x00000013ff0b723e */ /* 0x000fe200000000ff */
[----:B------:R-:W-:-:S03]  /*0330*/  IMAD.WIDE R20, R21, 0x2, R14 ;  /* 0x0000000215147825 */ /* 0x000fc600078e020e */
[----:B------:R-:W-:-:S05]  /*0340*/  PRMT R24, R11, 0x7610, R24 ;  /* 0x000076100b187816 */ /* 0x000fca0000000018 */
[----:B------:R1:W-:Y:S04]  /*0350*/  STG.E.U16 desc[UR6][R8.64], R24 ;  /* 0x0000001808007986 */ /* 0x0003e8000c101506 */
[----:B------:R-:W2:Y:S04]  /*0360*/  LDG.E.EF.U16 R16, desc[UR6][R16.64] ;  /* 0x0000000610107981 */ /* 0x000ea8000c0e1500 */
[----:B------:R-:W3:Y:S01]  /*0370*/  LDG.E.EF.U16 R11, desc[UR6][R20.64] ;  /* 0x00000006140b7981 */ /* 0x000ee2000c0e1500 */
[----:B------:R-:W-:-:S04]  /*0380*/  FFMA R7, R7, R7, RZ ;  /* 0x0000000707077223 */ /* 0x000fc800000000ff */
[----:B------:R-:W-:-:S04]  /*0390*/  FFMA R18, R18, R18, R7 ;  /* 0x0000001212127223 */ /* 0x000fc80000000007 */
[----:B------:R-:W-:Y:S01]  /*03a0*/  FFMA R18, R19, R19, R18 ;  /* 0x0000001313127223 */ /* 0x000fe20000000012 */
[----:B--2---:R-:W-:Y:S02]  /*03b0*/  HADD2.F32 R10, -RZ, R16.H0_H0 ;  /* 0x20000010ff0a7230 */ /* 0x004fe40000004100 */
[----:B---3--:R-:W-:-:S05]  /*03c0*/  HADD2.F32 R11, -RZ, R11.H0_H0 ;  /* 0x2000000bff0b7230 */ /* 0x008fca0000004100 */
[----:B------:R-:W-:-:S05]  /*03d0*/  FADD R23, R10, R11 ;  /* 0x0000000b0a177221 */ /* 0x000fca0000000000 */
[----:B-1----:R-:W-:-:S05]  /*03e0*/  F2FP.F16.F32.PACK_AB R9, RZ, R23 ;  /* 0x00000017ff09723e */ /* 0x002fca00000000ff */
[----:B------:R1:W-:Y:S01]  /*03f0*/  STG.E.U16 desc[UR6][R20.64], R9 ;  /* 0x0000000914007986 */ /* 0x0003e2000c101506 */
[----:B------:R-:W-:Y:S01]  /*0400*/  MOV R11, 0xc ;  /* 0x0000000c000b7802 */ /* 0x000fe20000000f00 */
[----:B------:R-:W-:-:S07]  /*0410*/  FFMA R26, R23, R23, R18 ;  /* 0x00000017171a7223 */ /* 0x000fce0000000012 */
.L_x_2:
[----:B------:R-:W-:-:S04]  /*0420*/  IADD3 R7, R11, 0x4, RZ ;  /* 0x000000040b077810 */ /* 0x000fc80007ffe0ff */
[----:B------:R-:W-:-:S05]  /*0430*/  LOP3.LUT R7, R6, R7, RZ, 0xfc, !PT ;  /* 0x0000000706077212 */ /* 0x000fca00078efcff */
[----:B-1----:R-:W-:-:S04]  /*0440*/  IMAD.WIDE R16, R7, 0x2, R12 ;  /* 0x0000000207107825 */ /* 0x002fc800078e020c */
[----:B------:R-:W-:Y:S02]  /*0450*/  IMAD.WIDE R8, R7, 0x2, R14 ;  /* 0x0000000207087825 */ /* 0x000fe400078e020e */
[----:B------:R-:W2:Y:S04]  /*0460*/  LDG.E.EF.U16 R16, desc[UR6][R16.64] ;  /* 0x0000000610107981 */ /* 0x000ea8000c0e1500 */
[----:B------:R-:W3:Y:S01]  /*0470*/  LDG.E.EF.U16 R7, desc[UR6][R8.64] ;  /* 0x0000000608077981 */ /* 0x000ee2000c0e1500 */
[----:B--2---:R-:W-:Y:S02]  /*0480*/  HADD2.F32 R27, -RZ, R16.H0_H0 ;  /* 0x20000010ff1b7230 */ /* 0x004fe40000004100 */
[----:B---3--:R-:W-:Y:S01]  /*0490*/  HADD2.F32 R10, -RZ, R7.H0_H0 ;  /* 0x20000007ff0a7230 */ /* 0x008fe20000004100 */
[----:B------:R-:W-:-:S04]  /*04a0*/  IADD3 R7, R11, 0x8, RZ ;  /* 0x000000080b077810 */ /* 0x000fc80007ffe0ff */
[----:B------:R-:W-:Y:S01]  /*04b0*/  FADD R27, R27, R10 ;  /* 0x0000000a1b1b7221 */ /* 0x000fe20000000000 */
[----:B------:R-:W-:-:S04]  /*04c0*/  LOP3.LUT R21, R6, R7, RZ, 0xfc, !PT ;  /* 0x0000000706157212 */ /* 0x000fc800078efcff */
[----:B------:R-:W-:Y:S01]  /*04d0*/  F2FP.F16.F32.PACK_AB R7, RZ, R27 ;  /* 0x0000001bff07723e */ /* 0x000fe200000000ff */
[----:B------:R-:W-:-:S03]  /*04e0*/  IMAD.WIDE R22, R21, 0x2, R12 ;  /* 0x0000000215167825 */ /* 0x000fc600078e020c */
[----:B------:R-:W-:Y:S01]  /*04f0*/  PRMT R17, R7, 0x7610, R17 ;  /* 0x0000761007117816 */ /* 0x000fe20000000011 */
[----:B------:R-:W-:-:S04]  /*0500*/  IMAD.WIDE R20, R21, 0x2, R14 ;  /* 0x0000000215147825 */ /* 0x000fc800078e020e */
[----:B------:R1:W-:Y:S04]  /*0510*/  STG.E.U16 desc[UR6][R8.64], R17 ;  /* 0x0000001108007986 */ /* 0x0003e8000c101506 */
        /* <DEDUP_REMOVED lines=8> */
[----:B-1----:R-:W-:-:S03]  /*05a0*/  IMAD.WIDE R16, R19, 0x2, R12 ;  /* 0x0000000213107825 */ /* 0x002fc600078e020c */
[----:B------:R-:W-:Y:S01]  /*05b0*/  PRMT R10, R7, 0x7610, R10 ;  /* 0x00007610070a7816 */ /* 0x000fe2000000000a */
[----:B------:R-:W-:-:S04]  /*05c0*/  IMAD.WIDE R18, R19, 0x2, R14 ;  /* 0x0000000213127825 */ /* 0x000fc800078e020e */
[----:B------:R1:W-:Y:S04]  /*05d0*/  STG.E.U16 desc[UR6][R20.64], R10 ;  /* 0x0000000a14007986 */ /* 0x0003e8000c101506 */
[----:B------:R-:W2:Y:S04]  /*05e0*/  LDG.E.EF.U16 R16, desc[UR6][R16.64] ;  /* 0x0000000610107981 */ /* 0x000ea8000c0e1500 */
[----:B------:R-:W3:Y:S01]  /*05f0*/  LDG.E.EF.U16 R7, desc[UR6][R18.64] ;  /* 0x0000000612077981 */ /* 0x000ee2000c0e1500 */
[----:B------:R-:W-:-:S04]  /*0600*/  IADD3 R9, R11, 0x10, RZ ;  /* 0x000000100b097810 */ /* 0x000fc80007ffe0ff */
[----:B------:R-:W-:-:S05]  /*0610*/  LOP3.LUT R23, R6, R9, RZ, 0xfc, !PT ;  /* 0x0000000906177212 */ /* 0x000fca00078efcff */
[----:B------:R-:W-:-:S04]  /*0620*/  IMAD.WIDE R8, R23, 0x2, R12 ;  /* 0x0000000217087825 */ /* 0x000fc800078e020c */
[----:B-1----:R-:W-:-:S04]  /*0630*/  IMAD.WIDE R20, R23, 0x2, R14 ;  /* 0x0000000217147825 */ /* 0x002fc800078e020e */
[----:B--2---:R-:W-:Y:S02]  /*0640*/  HADD2.F32 R24, -RZ, R16.H0_H0 ;  /* 0x20000010ff187230 */ /* 0x004fe40000004100 */
[----:B---3--:R-:W-:-:S05]  /*0650*/  HADD2.F32 R7, -RZ, R7.H0_H0 ;  /* 0x20000007ff077230 */ /* 0x008fca0000004100 */
[----:B------:R-:W-:-:S05]  /*0660*/  FADD R24, R24, R7 ;  /* 0x0000000718187221 */ /* 0x000fca0000000000 */
[----:B------:R-:W-:-:S04]  /*0670*/  F2FP.F16.F32.PACK_AB R7, RZ, R24 ;  /* 0x00000018ff07723e */ /* 0x000fc800000000ff */
[----:B------:R-:W-:-:S05]  /*0680*/  PRMT R28, R7, 0x7610, R28 ;  /* 0x00007610071c7816 */ /* 0x000fca000000001c */
        /* <DEDUP_REMOVED lines=23> */
[----:B-1----:R-:W-:-:S04]  /*0800*/  IMAD.WIDE R20, R29, 0x2, R14 ;  /* 0x000000021d147825 */ /* 0x002fc800078e020e */
        /* <DEDUP_REMOVED lines=17> */
[----:B-1----:R-:W-:-:S04]  /*0920*/  IMAD.WIDE R20, R29, 0x2, R12 ;  /* 0x000000021d147825 */ /* 0x002fc800078e020c */
[----:B--2---:R-:W-:Y:S02]  /*0930*/  HADD2.F32 R9, -RZ, R16.H0_H0 ;  /* 0x20000010ff097230 */ /* 0x004fe40000004100 */
[----:B---3--:R-:W-:-:S05]  /*0940*/  HADD2.F32 R8, -RZ, R7.H0_H0 ;  /* 0x20000007ff087230 */ /* 0x008fca0000004100 */
[----:B------:R-:W-:-:S05]  /*0950*/  FADD R9, R9, R8 ;  /* 0x0000000809097221 */ /* 0x000fca0000000000 */
[----:B------:R-:W-:-:S04]  /*0960*/  F2FP.F16.F32.PACK_AB R7, RZ, R9 ;  /* 0x00000009ff07723e */ /* 0x000fc800000000ff */
[----:B------:R-:W-:-:S05]  /*0970*/  PRMT R17, R7, 0x7610, R17 ;  /* 0x0000761007117816 */ /* 0x000fca0000000011 */
[----:B------:R1:W-:Y:S04]  /*0980*/  STG.E.U16 desc[UR6][R18.64], R17 ;  /* 0x0000001112007986 */ /* 0x0003e8000c101506 */
[----:B------:R-:W2:Y:S01]  /*0990*/  LDG.E.EF.U16 R20, desc[UR6][R20.64] ;  /* 0x0000000614147981 */ /* 0x000ea2000c0e1500 */
[----:B-1----:R-:W-:-:S05]  /*09a0*/  IMAD.WIDE R16, R29, 0x2, R14 ;  /* 0x000000021d107825 */ /* 0x002fca00078e020e */
[----:B------:R-:W3:Y:S01]  /*09b0*/  LDG.E.EF.U16 R7, desc[UR6][R16.64] ;  /* 0x0000000610077981 */ /* 0x000ee2000c0e1500 */
[----:B------:R-:W-:-:S04]  /*09c0*/  IADD3 R29, R11, 0x24, RZ ;  /* 0x000000240b1d7810 */ /* 0x000fc80007ffe0ff */
[----:B------:R-:W-:Y:S01]  /*09d0*/  LOP3.LUT R29, R6, R29, RZ, 0xfc, !PT ;  /* 0x0000001d061d7212 */ /* 0x000fe200078efcff */
[----:B--2---:R-:W-:Y:S02]  /*09e0*/  HADD2.F32 R8, -RZ, R20.H0_H0 ;  /* 0x20000014ff087230 */ /* 0x004fe40000004100 */
[----:B---3--:R-:W-:-:S05]  /*09f0*/  HADD2.F32 R7, -RZ, R7.H0_H0 ;  /* 0x20000007ff077230 */ /* 0x008fca0000004100 */
[----:B------:R-:W-:-:S05]  /*0a00*/  FADD R8, R8, R7 ;  /* 0x0000000708087221 */ /* 0x000fca0000000000 */
[----:B------:R-:W-:-:S04]  /*0a10*/  F2FP.F16.F32.PACK_AB R7, RZ, R8 ;  /* 0x00000008ff07723e */ /* 0x000fc800000000ff */
[----:B------:R-:W-:Y:S01]  /*0a20*/  PRMT R19, R7, 0x7610, R19 ;  /* 0x0000761007137816 */ /* 0x000fe20000000013 */
[----:B------:R-:W-:-:S04]  /*0a30*/  IMAD.WIDE R20, R29, 0x2, R14 ;  /* 0x000000021d147825 */ /* 0x000fc800078e020e */
[----:B------:R1:W-:Y:S04]  /*0a40*/  STG.E.U16 desc[UR6][R16.64], R19 ;  /* 0x0000001310007986 */ /* 0x0003e8000c101506 */
[----:B------:R-:W2:Y:S01]  /*0a50*/  LDG.E.EF.U16 R28, desc[UR6][R20.64] ;  /* 0x00000006141c7981 */ /* 0x000ea2000c0e1500 */
[----:B-1----:R-:W-:-:S06]  /*0a60*/  IMAD.WIDE R18, R29, 0x2, R12 ;  /* 0x000000021d127825 */ /* 0x002fcc00078e020c */
[----:B------:R-:W3:Y:S01]  /*0a70*/  LDG.E.EF.U16 R18, desc[UR6][R18.64] ;  /* 0x0000000612127981 */ /* 0x000ee2000c0e1500 */
[----:B------:R-:W-:-:S04]  /*0a80*/  IADD3 R29, R11, 0x28, RZ ;  /* 0x000000280b1d7810 */ /* 0x000fc80007ffe0ff */
[----:B------:R-:W-:Y:S01]  /*0a90*/  LOP3.LUT R29, R6, R29, RZ, 0xfc, !PT ;  /* 0x0000001d061d7212 */ /* 0x000fe200078efcff */
[----:B--2---:R-:W-:Y:S02]  /*0aa0*/  HADD2.F32 R28, -RZ, R28.H0_H0 ;  /* 0x2000001cff1c7230 */ /* 0x004fe40000004100 */
[----:B---3--:R-:W-:-:S05]  /*0ab0*/  HADD2.F32 R7, -RZ, R18.H0_H0 ;  /* 0x20000012ff077230 */ /* 0x008fca0000004100 */
[----:B------:R-:W-:-:S05]  /*0ac0*/  FADD R7, R7, R28 ;  /* 0x0000001c07077221 */ /* 0x000fca0000000000 */
[----:B------:R-:W-:Y:S01]  /*0ad0*/  F2FP.F16.F32.PACK_AB R17, RZ, R7 ;  /* 0x00000007ff11723e */ /* 0x000fe200000000ff */
[----:B------:R-:W-:-:S04]  /*0ae0*/  IMAD.WIDE R18, R29, 0x2, R14 ;  /* 0x000000021d127825 */ /* 0x000fc800078e020e */
[----:B------:R1:W-:Y:S02]  /*0af0*/  STG.E.U16 desc[UR6][R20.64], R17 ;  /* 0x0000001114007986 */ /* 0x0003e4000c101506 */
[----:B-1----:R-:W-:Y:S02]  /*0b00*/  IMAD.WIDE R16, R29, 0x2, R12 ;  /* 0x000000021d107825 */ /* 0x002fe400078e020c */
[----:B------:R-:W2:Y:S04]  /*0b10*/  LDG.E.EF.U16 R29, desc[UR6][R18.64] ;  /* 0x00000006121d7981 */ /* 0x000ea8000c0e1500 */
[----:B------:R-:W3:Y:S01]  /*0b20*/  LDG.E.EF.U16 R16, desc[UR6][R16.64] ;  /* 0x0000000610107981 */ /* 0x000ee2000c0e1500 */
[----:B--2---:R-:W-:Y:S02]  /*0b30*/  HADD2.F32 R29, -RZ, R29.H0_H0 ;  /* 0x2000001dff1d7230 */ /* 0x004fe40000004100 */
[----:B---3--:R-:W-:-:S05]  /*0b40*/  HADD2.F32 R28, -RZ, R16.H0_H0 ;  /* 0x20000010ff1c7230 */ /* 0x008fca0000004100 */
[----:B------:R-:W-:Y:S01]  /*0b50*/  FADD R28, R28, R29 ;  /* 0x0000001d1c1c7221 */ /* 0x000fe20000000000 */
[----:B------:R-:W-:-:S04]  /*0b60*/  IADD3 R29, R11, 0x2c, RZ ;  /* 0x0000002c0b1d7810 */ /* 0x000fc80007ffe0ff */
[----:B------:R-:W-:Y:S02]  /*0b70*/  LOP3.LUT R29, R6, R29, RZ, 0xfc, !PT ;  /* 0x0000001d061d7212 */ /* 0x000fe400078efcff */
[----:B------:R-:W-:-:S03]  /*0b80*/  F2FP.F16.F32.PACK_AB R17, RZ, R28 ;  /* 0x0000001cff11723e */ /* 0x000fc600000000ff */
[C---:B------:R-:W-:Y:S02]  /*0b90*/  IMAD.WIDE R20, R29.reuse, 0x2, R12 ;  /* 0x000000021d147825 */ /* 0x040fe400078e020c */
[----:B------:R1:W-:Y:S04]  /*0ba0*/  STG.E.U16 desc[UR6][R18.64], R17 ;  /* 0x0000001112007986 */ /* 0x0003e8000c101506 */
[----:B------:R-:W2:Y:S01]  /*0bb0*/  LDG.E.EF.U16 R20, desc[UR6][R20.64] ;  /* 0x0000000614147981 */ /* 0x000ea2000c0e1500 */
[----:B-1----:R-:W-:-:S05]  /*0bc0*/  IMAD.WIDE R16, R29, 0x2, R14 ;  /* 0x000000021d107825 */ /* 0x002fca00078e020e */
[----:B------:R-:W3:Y:S01]  /*0bd0*/  LDG.E.EF.U16 R21, desc[UR6][R16.64] ;  /* 0x0000000610157981 */ /* 0x000ee2000c0e1500 */
[----:B--2---:R-:W-:Y:S02]  /*0be0*/  HADD2.F32 R29, -RZ, R20.H0_H0 ;  /* 0x20000014ff1d7230 */ /* 0x004fe40000004100 */
[----:B---3--:R-:W-:-:S05]  /*0bf0*/  HADD2.F32 R20, -RZ, R21.H0_H0 ;  /* 0x20000015ff147230 */ /* 0x008fca0000004100 */
[----:B------:R-:W-:-:S05]  /*0c00*/  FADD R29, R29, R20 ;  /* 0x000000141d1d7221 */ /* 0x000fca0000000000 */
[----:B------:R-:W-:-:S05]  /*0c10*/  F2FP.F16.F32.PACK_AB R19, RZ, R29 ;  /* 0x0000001dff13723e */ /* 0x000fca00000000ff */
[----:B------:R1:W-:Y:S02]  /*0c20*/  STG.E.U16 desc[UR6][R16.64], R19 ;  /* 0x0000001310007986 */ /* 0x0003e4000c101506 */
[----:B-1----:R-:W-:-:S04]  /*0c30*/  IADD3 R19, R11, 0x30, RZ ;  /* 0x000000300b137810 */ /* 0x002fc80007ffe0ff */
[----:B------:R-:W-:-:S05]  /*0c40*/  LOP3.LUT R19, R6, R19, RZ, 0xfc, !PT ;  /* 0x0000001306137212 */ /* 0x000fca00078efcff */
[----:B------:R-:W-:-:S04]  /*0c50*/  IMAD.WIDE R20, R19, 0x2, R12 ;  /* 0x0000000213147825 */ /* 0x000fc800078e020c */
[----:B------:R-:W-:Y:S02]  /*0c60*/  IMAD.WIDE R18, R19, 0x2, R14 ;  /* 0x0000000213127825 */ /* 0x000fe400078e020e */
[----:B------:R-:W2:Y:S04]  /*0c70*/  LDG.E.EF.U16 R20, desc[UR6][R20.64] ;  /* 0x0000000614147981 */ /* 0x000ea8000c0e1500 */
[----:B------:R-:W3:Y:S01]  /*0c80*/  LDG.E.EF.U16 R21, desc[UR6][R18.64] ;  /* 0x0000000612157981 */ /* 0x000ee2000c0e1500 */
[----:B------:R-:W-:Y:S01]  /*0c90*/  FFMA R27, R27, R27, R26 ;  /* 0x0000001b1b1b7223 */ /* 0x000fe2000000001a */
[----:B------:R-:W-:-:S04]  /*0ca0*/  IADD3 R17, R11, 0x34, RZ ;  /* 0x000000340b117810 */ /* 0x000fc80007ffe0ff */
[----:B------:R-:W-:Y:S01]  /*0cb0*/  LOP3.LUT R17, R6, R17, RZ, 0xfc, !PT ;  /* 0x0000001106117212 */ /* 0x000fe200078efcff */
[----:B--2---:R-:W-:Y:S02]  /*0cc0*/  HADD2.F32 R26, -RZ, R20.H0_H0 ;  /* 0x20000014ff1a7230 */ /* 0x004fe40000004100 */
[----:B---3--:R-:W-:-:S05]  /*0cd0*/  HADD2.F32 R21, -RZ, R21.H0_H0 ;  /* 0x20000015ff157230 */ /* 0x008fca0000004100 */
[----:B------:R-:W-:Y:S01]  /*0ce0*/  FADD R26, R26, R21 ;  /* 0x000000151a1a7221 */ /* 0x000fe20000000000 */
[----:B------:R-:W-:-:S04]  /*0cf0*/  IMAD.WIDE R20, R17, 0x2, R12 ;  /* 0x0000000211147825 */ /* 0x000fc800078e020c */
[----:B------:R-:W-:-:S05]  /*0d00*/  F2FP.F16.F32.PACK_AB R16, RZ, R26 ;  /* 0x0000001aff10723e */ /* 0x000fca00000000ff */
[----:B------:R1:W-:Y:S04]  /*0d10*/  STG.E.U16 desc[UR6][R18.64], R16 ;  /* 0x0000001012007986 */ /* 0x0003e8000c101506 */
[----:B------:R-:W2:Y:S01]  /*0d20*/  LDG.E.EF.U16 R20, desc[UR6][R20.64] ;  /* 0x0000000614147981 */ /* 0x000ea2000c0e1500 */
[----:B-1----:R-:W-:-:S05]  /*0d30*/  IMAD.WIDE R16, R17, 0x2, R14 ;  /* 0x0000000211107825 */ /* 0x002fca00078e020e */
        /* <DEDUP_REMOVED lines=62> */
[----:B------:R-:W-:Y:S01]  /*1120*/  IADD3 R17, R11, 0x4c, RZ ;  /* 0x0000004c0b117810 */ /* 0x000fe20007ffe0ff */
[----:B--2---:R-:W-:Y:S02]  /*1130*/  HADD2.F32 R27, -RZ, R20.H0_H0 ;  /* 0x20000014ff1b7230 */ /* 0x004fe40000004100 */
[----:B---3--:R-:W-:-:S05]  /*1140*/  HADD2.F32 R20, -RZ, R21.H0_H0 ;  /* 0x20000015ff147230 */ /* 0x008fca0000004100 */
[----:B------:R-:W-:Y:S01]  /*1150*/  FADD R27, R27, R20 ;  /* 0x000000141b1b7221 */ /* 0x000fe20000000000 */
[----:B------:R-:W-:-:S04]  /*1160*/  LOP3.LUT R20, R6, R17, RZ, 0xfc, !PT ;  /* 0x0000001106147212 */ /* 0x000fc800078efcff */
[----:B------:R-:W-:-:S04]  /*1170*/  F2FP.F16.F32.PACK_AB R16, RZ, R27 ;  /* 0x0000001bff10723e */ /* 0x000fc800000000ff */
[----:B------:R-:W-:Y:S01]  /*1180*/  PRMT R21, R16, 0x7610, R21 ;  /* 0x0000761010157816 */ /* 0x000fe20000000015 */
[----:B------:R-:W-:-:S04]  /*1190*/  IMAD.WIDE R16, R20, 0x2, R12 ;  /* 0x0000000214107825 */ /* 0x000fc800078e020c */
[----:B------:R1:W-:Y:S04]  /*11a0*/  STG.E.U16 desc[UR6][R18.64], R21 ;  /* 0x0000001512007986 */ /* 0x0003e8000c101506 */
[----:B------:R-:W2:Y:S01]  /*11b0*/  LDG.E.EF.U16 R16, desc[UR6][R16.64] ;  /* 0x0000000610107981 */ /* 0x000ea2000c0e1500 */
[----:B-1----:R-:W-:Y:S01]  /*11c0*/  FFMA R21, R8, R8, R9 ;  /* 0x0000000808157223 */ /* 0x002fe20000000009 */
[----:B------:R-:W-:-:S05]  /*11d0*/  IMAD.WIDE R8, R20, 0x2, R14 ;  /* 0x0000000214087825 */ /* 0x000fca00078e020e */
[----:B------:R-:W3:Y:S01]  /*11e0*/  LDG.E.EF.U16 R17, desc[UR6][R8.64] ;  /* 0x0000000608117981 */ /* 0x000ee2000c0e1500 */
[----:B------:R-:W-:Y:S01]  /*11f0*/  IADD3 R11, R11, 0x50, RZ ;  /* 0x000000500b0b7810 */ /* 0x000fe20007ffe0ff */
[----:B------:R-:W-:Y:S01]  /*1200*/  FFMA R21, R7, R7, R21 ;  /* 0x0000000707157223 */ /* 0x000fe20000000015 */
[----:B--2---:R-:W-:Y:S02]  /*1210*/  HADD2.F32 R20, -RZ, R16.H0_H0 ;  /* 0x20000010ff147230 */ /* 0x004fe40000004100 */
[----:B---3--:R-:W-:-:S05]  /*1220*/  HADD2.F32 R17, -RZ, R17.H0_H0 ;  /* 0x20000011ff117230 */ /* 0x008fca0000004100 */
[----:B------:R-:W-:-:S05]  /*1230*/  FADD R20, R20, R17 ;  /* 0x0000001114147221 */ /* 0x000fca0000000000 */
[----:B------:R-:W-:-:S04]  /*1240*/  F2FP.F16.F32.PACK_AB R17, RZ, R20 ;  /* 0x00000014ff11723e */ /* 0x000fc800000000ff */
[----:B------:R-:W-:Y:S02]  /*1250*/  PRMT R19, R17, 0x7610, R19 ;  /* 0x0000761011137816 */ /* 0x000fe40000000013 */
[----:B------:R-:W-:-:S03]  /*1260*/  LOP3.LUT R17, R6, R11, RZ, 0xfc, !PT ;  /* 0x0000000b06117212 */ /* 0x000fc600078efcff */
[----:B------:R1:W-:Y:S02]  /*1270*/  STG.E.U16 desc[UR6][R8.64], R19 ;  /* 0x0000001308007986 */ /* 0x0003e4000c101506 */
[----:B-1----:R-:W-:-:S04]  /*1280*/  IMAD.WIDE R18, R17, 0x2, R12 ;  /* 0x0000000211127825 */ /* 0x002fc800078e020c */
[----:B------:R-:W-:Y:S02]  /*1290*/  IMAD.WIDE R16, R17, 0x2, R14 ;  /* 0x0000000211107825 */ /* 0x000fe400078e020e */
[----:B------:R-:W2:Y:S04]  /*12a0*/  LDG.E.EF.U16 R18, desc[UR6][R18.64] ;  /* 0x0000000612127981 */ /* 0x000ea8000c0e1500 */
[----:B------:R-:W3:Y:S01]  /*12b0*/  LDG.E.EF.U16 R7, desc[UR6][R16.64] ;  /* 0x0000000610077981 */ /* 0x000ee2000c0e1500 */
[----:B------:R-:W-:-:S04]  /*12c0*/  FFMA R28, R28, R28, R21 ;  /* 0x0000001c1c1c7223 */ /* 0x000fc80000000015 */
[----:B------:R-:W-:-:S04]  /*12d0*/  FFMA R29, R29, R29, R28 ;  /* 0x0000001d1d1d7223 */ /* 0x000fc8000000001c */
[----:B------:R-:W-:-:S04]  /*12e0*/  FFMA R26, R26, R26, R29 ;  /* 0x0000001a1a1a7223 */ /* 0x000fc8000000001d */
[----:B------:R-:W-:-:S04]  /*12f0*/  FFMA R25, R25, R25, R26 ;  /* 0x0000001919197223 */ /* 0x000fc8000000001a */
[----:B------:R-:W-:-:S04]  /*1300*/  FFMA R25, R24, R24, R25 ;  /* 0x0000001818197223 */ /* 0x000fc80000000019 */
[----:B------:R-:W-:Y:S01]  /*1310*/  FFMA R22, R22, R22, R25 ;  /* 0x0000001616167223 */ /* 0x000fe20000000019 */
[----:B------:R-:W-:-:S03]  /*1320*/  ISETP.GE.U32.AND P0, PT, R11, 0xffc, PT ;  /* 0x00000ffc0b00780c */ /* 0x000fc60003f06070 */
[----:B------:R-:W-:-:S04]  /*1330*/  FFMA R23, R23, R23, R22 ;  /* 0x0000001717177223 */ /* 0x000fc80000000016 */
[----:B------:R-:W-:-:S04]  /*1340*/  FFMA R10, R10, R10, R23 ;  /* 0x0000000a0a0a7223 */ /* 0x000fc80000000017 */
[----:B------:R-:W-:-:S04]  /*1350*/  FFMA R27, R27, R27, R10 ;  /* 0x0000001b1b1b7223 */ /* 0x000fc8000000000a */
[----:B------:R-:W-:Y:S01]  /*1360*/  FFMA R20, R20, R20, R27 ;  /* 0x0000001414147223 */ /* 0x000fe2000000001b */
[----:B--2---:R-:W-:Y:S02]  /*1370*/  HADD2.F32 R8, -RZ, R18.H0_H0 ;  /* 0x20000012ff087230 */ /* 0x004fe40000004100 */
[----:B---3--:R-:W-:-:S05]  /*1380*/  HADD2.F32 R7, -RZ, R7.H0_H0 ;  /* 0x20000007ff077230 */ /* 0x008fca0000004100 */
[----:B------:R-:W-:-:S05]  /*1390*/  FADD R7, R8, R7 ;  /* 0x0000000708077221 */ /* 0x000fca0000000000 */
[----:B------:R-:W-:-:S05]  /*13a0*/  F2FP.F16.F32.PACK_AB R8, RZ, R7 ;  /* 0x00000007ff08723e */ /* 0x000fca00000000ff */
[----:B------:R1:W-:Y:S01]  /*13b0*/  STG.E.U16 desc[UR6][R16.64], R8 ;  /* 0x0000000810007986 */ /* 0x0003e2000c101506 */
[----:B------:R-:W-:Y:S01]  /*13c0*/  FFMA R26, R7, R7, R20 ;  /* 0x00000007071a7223 */ /* 0x000fe20000000014 */
[----:B------:R-:W-:Y:S06]  /*13d0*/  @!P0 BRA `(.L_x_2) ;  /* 0xfffffff000108947 */ /* 0x000fec000383ffff */
.L_x_1:
[----:B------:R-:W-:Y:S05]  /*13e0*/  WARPSYNC.ALL ;  /* 0x0000000000007948 */ /* 0x000fea0003800000 */
[----:B------:R-:W2:Y:S01]  /*13f0*/  SHFL.BFLY PT, R7, R26, 0x2, 0x1f ;  /* 0x0c401f001a077f89 */ /* 0x000ea200000e0000 */
[----:B------:R-:W3:Y:S01]  /*1400*/  S2UR UR5, SR_CgaCtaId ;  /* 0x00000000000579c3 */ /* 0x000ee20000008800 */
[----:B------:R-:W-:Y:S02]  /*1410*/  MOV R15, 0x39800000 ;  /* 0x39800000000f7802 */ /* 0x000fe40000000f00 */
[----:B------:R-:W-:-:S04]  /*1420*/  LOP3.LUT P0, RZ, R0, 0xc0, RZ, 0xc0, !PT ;  /* 0x000000c000ff7812 */ /* 0x000fc8000780c0ff */
[----:B------:R-:W-:Y:S01]  /*1430*/  ISETP.LT.AND P0, PT, R5, UR8, !P0 ;  /* 0x0000000805007c0c */ /* 0x000fe2000c701270 */
[----:B------:R-:W4:Y:S08]  /*1440*/  LDC.64 R10, c[0x0][0x218] ;  /* 0x00008600ff0a7b82 */ /* 0x000f300000000a00 */
[----:B------:R-:W5:Y:S01]  /*1450*/  LDC.64 R12, c[0x0][0x228] ;  /* 0x00008a00ff0c7b82 */ /* 0x000f620000000a00 */
[----:B--2---:R-:W-:-:S05]  /*1460*/  FADD R7, R7, R26 ;  /* 0x0000001a07077221 */ /* 0x004fca0000000000 */
[----:B-1----:R-:W1:Y:S01]  /*1470*/  SHFL.BFLY PT, R8, R7, 0x1, 0x1f ;  /* 0x0c201f0007087f89 */ /* 0x002e6200000e0000 */
[----:B------:R-:W-:Y:S02]  /*1480*/  UMOV UR4, 0x400 ;  /* 0x0000040000047882 */ /* 0x000fe40000000000 */
[----:B---3--:R-:W-:Y:S01]  /*1490*/  UPRMT UR4, UR5, 0x654, UR4 ;  /* 0x0000065405047896 */ /* 0x008fe20008000004 */
[----:B----4-:R-:W-:-:S05]  /*14a0*/  IMAD.WIDE R10, R5, 0x4, R10 ;  /* 0x00000004050a7825 */ /* 0x010fca00078e020a */
[----:B------:R-:W-:Y:S01]  /*14b0*/  LEA R9, R2, UR4, 0x2 ;  /* 0x0000000402097c11 */ /* 0x000fe2000f8e10ff */
[----:B-1----:R-:W-:Y:S01]  /*14c0*/  FADD R2, R7, R8 ;  /* 0x0000000807027221 */ /* 0x002fe20000000000 */
[----:B------:R-:W-:Y:S02]  /*14d0*/  LEA R8, R4, UR4, 0x2 ;  /* 0x0000000404087c11 */ /* 0x000fe4000f8e10ff */
[----:B------:R-:W1:Y:S01]  /*14e0*/  LDC.64 R4, c[0x0][0x210] ;  /* 0x00008400ff047b82 */ /* 0x000e620000000a00 */
[----:B------:R-:W-:Y:S01]  /*14f0*/  FFMA R0, R2, R15, 9.9999997473787516356e-06 ;  /* 0x3727c5ac02007423 */ /* 0x000fe2000000000f */
[----:B------:R5:W-:Y:S03]  /*1500*/  STS [R9], R2 ;  /* 0x0000000209007388 */ /* 0x000be60000000800 */
[----:B------:R-:W-:Y:S03]  /*1510*/  MUFU.RSQ R16, R0 ;  /* 0x0000000000107308 */ /* 0x000fe60000001400 */
[----:B------:R-:W-:Y:S01]  /*1520*/  BAR.SYNC.DEFER_BLOCKING 0x0 ;  /* 0x0000000000007b1d */ /* 0x000fe20000010000 */
[----:B-----5:R-:W-:Y:S01]  /*1530*/  IMAD.WIDE.U32 R2, R3, 0x2, R12 ;  /* 0x0000000203027825 */ /* 0x020fe200078e000c */
[----:B------:R-:W-:-:S02]  /*1540*/  MOV R13, 0xfffffffc ;  /* 0xfffffffc000d7802 */ /* 0x000fc40000000f00 */
[----:B------:R-:W-:Y:S02]  /*1550*/  MOV R12, 0xffffffff ;  /* 0xffffffff000c7802 */ /* 0x000fe40000000f00 */
[----:B------:R-:W-:Y:S01]  /*1560*/  MOV R14, R2 ;  /* 0x00000002000e7202 */ /* 0x000fe20000000f00 */
[----:B------:R-:W2:Y:S02]  /*1570*/  LDS R8, [R8] ;  /* 0x0000000008087984 */ /* 0x000ea40000000800 */
[----:B--2---:R-:W-:Y:S01]  /*1580*/  FFMA R7, R8, R15, 9.9999997473787516356e-06 ;  /* 0x3727c5ac08077423 */ /* 0x004fe2000000000f */
[----:B------:R-:W-:Y:S01]  /*1590*/  MOV R15, R3 ;  /* 0x00000003000f7202 */ /* 0x000fe20000000f00 */
[----:B------:R-:W1:Y:S04]  /*15a0*/  LDC.64 R8, c[0x0][0x230] ;  /* 0x00008c00ff087b82 */ /* 0x000e680000000a00 */
[----:B------:R-:W2:Y:S04]  /*15b0*/  MUFU.RSQ R7, R7 ;  /* 0x0000000700077308 */ /* 0x000ea80000001400 */
[----:B------:R-:W-:Y:S06]  /*15c0*/  BAR.SYNC.DEFER_BLOCKING 0x0 ;  /* 0x0000000000007b1d */ /* 0x000fec0000010000 */
[----:B-12---:R3:W-:Y:S02]  /*15d0*/  @P0 STG.E desc[UR6][R10.64], R7 ;  /* 0x000000070a000986 */ /* 0x0067e4000c101906 */
.L_x_3:
[----:B------:R-:W-:Y:S02]  /*15e0*/  IADD3 R13, P0, R13, 0x4, RZ ;  /* 0x000000040d0d7810 */ /* 0x000fe40007f1e0ff */
[----:B-1-3--:R-:W-:Y:S02]  /*15f0*/  PRMT R7, RZ, 0x7610, R7 ;  /* 0x00007610ff077816 */ /* 0x00afe40000000007 */
[----:B------:R-:W-:-:S05]  /*1600*/  LOP3.LUT R11, R6, R13, RZ, 0xfc, !PT ;  /* 0x0000000d060b7212 */ /* 0x000fca00078efcff */
[----:B------:R-:W-:-:S05]  /*1610*/  IMAD.WIDE R2, R11, 0x2, R4 ;  /* 0x000000020b027825 */ /* 0x000fca00078e0204 */
[----:B------:R1:W2:Y:S02]  /*1620*/  @!P1 LDG.E.EF.U16 R7, desc[UR6][R2.64] ;  /* 0x0000000602079981 */ /* 0x0002a4000c0e1500 */
[----:B-1----:R-:W-:Y:S02]  /*1630*/  MOV R2, R14 ;  /* 0x0000000e00027202 */ /* 0x002fe40000000f00 */
[----:B------:R-:W-:-:S05]  /*1640*/  MOV R3, R15 ;  /* 0x0000000f00037202 */ /* 0x000fca0000000f00 */
[----:B------:R-:W3:Y:S01]  /*1650*/  LDG.E.EL.U16 R0, desc[UR6][R2.64] ;  /* 0x0000000602007981 */ /* 0x000ee2000c2e1500 */
[----:B------:R-:W-:Y:S01]  /*1660*/  IMAD.WIDE R10, R11, 0x2, R8 ;  /* 0x000000020b0a7825 */ /* 0x000fe200078e0208 */
[----:B------:R-:W-:Y:S02]  /*1670*/  IADD3.X R12, RZ, R12, RZ, P0, !PT ;  /* 0x0000000cff0c7210 */ /* 0x000fe400007fe4ff */
[----:B------:R-:W-:Y:S02]  /*1680*/  ISETP.GE.U32.AND P0, PT, R13, 0xffc, PT ;  /* 0x00000ffc0d00780c */ /* 0x000fe40003f06070 */
[----:B------:R-:W-:Y:S02]  /*1690*/  IADD3 R14, P2, R14, 0x8, RZ ;  /* 0x000000080e0e7810 */ /* 0x000fe40007f5e0ff */
[----:B------:R-:W-:Y:S02]  /*16a0*/  ISETP.GE.U32.AND.EX P0, PT, R12, RZ, PT, P0 ;  /* 0x000000ff0c00720c */ /* 0x000fe40003f06100 */
[----:B------:R-:W-:Y:S01]  /*16b0*/  IADD3.X R15, RZ, R15, RZ, P2, !PT ;  /* 0x0000000fff0f7210 */ /* 0x000fe200017fe4ff */
[----:B--2---:R-:W-:-:S05]  /*16c0*/  HADD2.F32 R7, -RZ, R7.H0_H0 ;  /* 0x20000007ff077230 */ /* 0x004fca0000004100 */
[----:B------:R-:W-:Y:S01]  /*16d0*/  FMUL R7, R16, R7 ;  /* 0x0000000710077220 */ /* 0x000fe20000400000 */
[----:B---3--:R-:W-:-:S05]  /*16e0*/  HADD2.F32 R0, -RZ, R0.H0_H0 ;  /* 0x20000000ff007230 */ /* 0x008fca0000004100 */
[----:B------:R-:W-:-:S05]  /*16f0*/  FMUL R7, R0, R7 ;  /* 0x0000000700077220 */ /* 0x000fca0000400000 */
[----:B------:R-:W-:-:S05]  /*1700*/  F2FP.F16.F32.PACK_AB R7, RZ, R7 ;  /* 0x00000007ff07723e */ /* 0x000fca00000000ff */
[----:B------:R1:W-:Y:S01]  /*1710*/  @!P1 STG.E.U16 desc[UR6][R10.64], R7 ;  /* 0x000000070a009986 */ /* 0x0003e2000c101506 */
[----:B------:R-:W-:Y:S05]  /*1720*/  @!P0 BRA `(.L_x_3) ;  /* 0xfffffffc00ac8947 */ /* 0x000fea000383ffff */
[----:B------:R-:W-:Y:S05]  /*1730*/  EXIT ;  /* 0x000000000000794d */ /* 0x000fea0003800000 */
.L_x_4:
[----:B------:R-:W-:-:S00]  /*1740*/  BRA `(.L_x_4) ;  /* 0xfffffffc00fc7947 */ /* 0x000fc0000383ffff */
[----:B------:R-:W-:-:S00]  /*1750*/  NOP ;  /* 0x0000000000007918 */ /* 0x000fc00000000000 */
        /* <DEDUP_REMOVED lines=10> */
.L_x_5:


//--------------------- .nv.global.init           --------------------------
	.section	.nv.global.init,"aw",@progbits
.nv.global.init:
	.type		_$_str,@object
	.size		_$_str,(.L_0 - _$_str)
_$_str:
        /*0000*/ 	.byte	0x5f, 0x5f, 0x43, 0x55, 0x44, 0x41, 0x5f, 0x46, 0x54, 0x5a, 0x00
.L_0:


//--------------------- .nv.shared.triton_red_fused__to_copy_add_mean_mul_pow_rsqrt_9 --------------------------
	.section	.nv.shared.triton_red_fused__to_copy_add_mean_mul_pow_rsqrt_9,"aw",@nobits
	.sectionflags	@""
	.align	16
	.zero		1024


//--------------------- .nv.constant0.triton_red_fused__to_copy_add_mean_mul_pow_rsqrt_9 --------------------------
	.section	.nv.constant0.triton_red_fused__to_copy_add_mean_mul_pow_rsqrt_9,"a",@progbits
	.sectionflags	@""
	.align	4
.nv.constant0.triton_red_fused__to_copy_add_mean_mul_pow_rsqrt_9:
	.zero		584
